//
// Generated by NVIDIA NVVM Compiler
//
// Compiler Build ID: CL-36424714
// Cuda compilation tools, release 13.0, V13.0.88
// Based on NVVM 20.0.0
//

.version 9.0
.target sm_100
.address_size 64

	// .globl	_Z7processPfi
.global .align 4 .b8 __cudart_i2opi_f[24] = {65, 144, 67, 60, 153, 149, 98, 219, 192, 221, 52, 245, 209, 87, 39, 252, 41, 21, 68, 78, 110, 131, 249, 162};

.visible .entry _Z7processPfi(
	.param .u64 .ptr .align 1 _Z7processPfi_param_0,
	.param .u32 _Z7processPfi_param_1
)
{
	.local .align 4 .b8 	__local_depot0[28];
	.reg .b64 	%SP;
	.reg .b64 	%SPL;
	.reg .pred 	%p<19>;
	.reg .b32 	%r<88>;
	.reg .b32 	%f<51>;
	.reg .b64 	%rd<42>;
	.reg .b64 	%fd<5>;

	mov.u64 	%SPL, __local_depot0;
	ld.param.u64 	%rd14, [_Z7processPfi_param_0];
	ld.param.u32 	%r31, [_Z7processPfi_param_1];
	add.u64 	%rd1, %SPL, 0;
	add.u64 	%rd2, %SPL, 0;
	mov.u32 	%r32, %ctaid.x;
	mov.u32 	%r33, %ntid.x;
	mov.u32 	%r34, %tid.x;
	mad.lo.s32 	%r1, %r32, %r33, %r34;
	setp.ge.s32 	%p1, %r1, %r31;
	@%p1 bra 	$L__BB0_19;
	cvta.to.global.u64 	%rd17, %rd14;
	mul.wide.s32 	%rd18, %r1, 4;
	add.s64 	%rd3, %rd17, %rd18;
	ld.global.f32 	%f48, [%rd3];
	mov.b32 	%r79, 0;
	mov.u64 	%rd29, __cudart_i2opi_f;
$L__BB0_2:
	mul.f32 	%f13, %f48, 0f3F22F983;
	cvt.rni.s32.f32 	%r87, %f13;
	cvt.rn.f32.s32 	%f14, %r87;
	fma.rn.f32 	%f15, %f14, 0fBFC90FDA, %f48;
	fma.rn.f32 	%f16, %f14, 0fB3A22168, %f15;
	fma.rn.f32 	%f50, %f14, 0fA7C234C5, %f16;
	abs.f32 	%f4, %f48;
	setp.ltu.f32 	%p2, %f4, 0f47CE4780;
	mov.u32 	%r83, %r87;
	mov.f32 	%f49, %f50;
	@%p2 bra 	$L__BB0_10;
	setp.neu.f32 	%p3, %f4, 0f7F800000;
	@%p3 bra 	$L__BB0_5;
	mov.f32 	%f19, 0f00000000;
	mul.rn.f32 	%f49, %f48, %f19;
	mov.b32 	%r83, 0;
	bra.uni 	$L__BB0_10;
$L__BB0_5:
	mov.b32 	%r4, %f48;
	shl.b32 	%r37, %r4, 8;
	or.b32  	%r5, %r37, -2147483648;
	mov.b64 	%rd40, 0;
	mov.b32 	%r80, 0;
	mov.u64 	%rd38, %rd29;
	mov.u64 	%rd39, %rd2;
$L__BB0_6:
	.pragma "nounroll";
	ld.global.nc.u32 	%r38, [%rd38];
	mad.wide.u32 	%rd21, %r38, %r5, %rd40;
	shr.u64 	%rd40, %rd21, 32;
	st.local.u32 	[%rd39], %rd21;
	add.s32 	%r80, %r80, 1;
	add.s64 	%rd39, %rd39, 4;
	add.s64 	%rd38, %rd38, 4;
	setp.ne.s32 	%p4, %r80, 6;
	@%p4 bra 	$L__BB0_6;
	shr.u32 	%r39, %r4, 23;
	st.local.u32 	[%rd2+24], %rd40;
	and.b32  	%r8, %r39, 31;
	and.b32  	%r40, %r39, 224;
	add.s32 	%r41, %r40, -128;
	shr.u32 	%r42, %r41, 5;
	mul.wide.u32 	%rd22, %r42, 4;
	sub.s64 	%rd10, %rd2, %rd22;
	ld.local.u32 	%r81, [%rd10+24];
	ld.local.u32 	%r82, [%rd10+20];
	setp.eq.s32 	%p5, %r8, 0;
	@%p5 bra 	$L__BB0_9;
	shf.l.wrap.b32 	%r81, %r82, %r81, %r8;
	ld.local.u32 	%r43, [%rd10+16];
	shf.l.wrap.b32 	%r82, %r43, %r82, %r8;
$L__BB0_9:
	shr.u32 	%r44, %r81, 30;
	shf.l.wrap.b32 	%r45, %r82, %r81, 2;
	shl.b32 	%r46, %r82, 2;
	shr.u32 	%r47, %r45, 31;
	add.s32 	%r48, %r47, %r44;
	neg.s32 	%r49, %r48;
	setp.lt.s32 	%p6, %r4, 0;
	selp.b32 	%r83, %r49, %r48, %p6;
	xor.b32  	%r50, %r45, %r4;
	shr.s32 	%r51, %r45, 31;
	xor.b32  	%r52, %r51, %r45;
	xor.b32  	%r53, %r51, %r46;
	cvt.u64.u32 	%rd23, %r52;
	shl.b64 	%rd24, %rd23, 32;
	cvt.u64.u32 	%rd25, %r53;
	or.b64  	%rd26, %rd24, %rd25;
	cvt.rn.f64.s64 	%fd1, %rd26;
	mul.f64 	%fd2, %fd1, 0d3BF921FB54442D19;
	cvt.rn.f32.f64 	%f17, %fd2;
	neg.f32 	%f18, %f17;
	setp.lt.s32 	%p7, %r50, 0;
	selp.f32 	%f49, %f18, %f17, %p7;
$L__BB0_10:
	setp.ltu.f32 	%p8, %f4, 0f47CE4780;
	mul.rn.f32 	%f20, %f49, %f49;
	and.b32  	%r55, %r83, 1;
	setp.eq.b32 	%p9, %r55, 1;
	selp.f32 	%f21, 0f3F800000, %f49, %p9;
	fma.rn.f32 	%f22, %f20, %f21, 0f00000000;
	fma.rn.f32 	%f23, %f20, 0f37CBAC00, 0fBAB607ED;
	selp.f32 	%f24, %f23, 0fB94D4153, %p9;
	selp.f32 	%f25, 0f3D2AAABB, 0f3C0885E4, %p9;
	fma.rn.f32 	%f26, %f24, %f20, %f25;
	selp.f32 	%f27, 0fBEFFFFFF, 0fBE2AAAA8, %p9;
	fma.rn.f32 	%f28, %f26, %f20, %f27;
	fma.rn.f32 	%f29, %f28, %f22, %f21;
	and.b32  	%r56, %r83, 2;
	setp.eq.s32 	%p10, %r56, 0;
	mov.f32 	%f30, 0f00000000;
	sub.f32 	%f31, %f30, %f29;
	selp.f32 	%f8, %f29, %f31, %p10;
	@%p8 bra 	$L__BB0_18;
	setp.neu.f32 	%p11, %f4, 0f7F800000;
	@%p11 bra 	$L__BB0_13;
	mov.f32 	%f34, 0f00000000;
	mul.rn.f32 	%f50, %f48, %f34;
	mov.b32 	%r87, 0;
	bra.uni 	$L__BB0_18;
$L__BB0_13:
	mov.b32 	%r17, %f48;
	shl.b32 	%r58, %r17, 8;
	or.b32  	%r18, %r58, -2147483648;
	mov.b64 	%rd41, 0;
	mov.b32 	%r84, 0;
$L__BB0_14:
	.pragma "nounroll";
	mul.wide.u32 	%rd28, %r84, 4;
	add.s64 	%rd30, %rd29, %rd28;
	ld.global.nc.u32 	%r59, [%rd30];
	mad.wide.u32 	%rd31, %r59, %r18, %rd41;
	shr.u64 	%rd41, %rd31, 32;
	add.s64 	%rd32, %rd1, %rd28;
	st.local.u32 	[%rd32], %rd31;
	add.s32 	%r84, %r84, 1;
	setp.ne.s32 	%p12, %r84, 6;
	@%p12 bra 	$L__BB0_14;
	shr.u32 	%r60, %r17, 23;
	st.local.u32 	[%rd1+24], %rd41;
	and.b32  	%r21, %r60, 31;
	and.b32  	%r61, %r60, 224;
	add.s32 	%r62, %r61, -128;
	shr.u32 	%r63, %r62, 5;
	mul.wide.u32 	%rd33, %r63, 4;
	sub.s64 	%rd13, %rd1, %rd33;
	ld.local.u32 	%r85, [%rd13+24];
	ld.local.u32 	%r86, [%rd13+20];
	setp.eq.s32 	%p13, %r21, 0;
	@%p13 bra 	$L__BB0_17;
	shf.l.wrap.b32 	%r85, %r86, %r85, %r21;
	ld.local.u32 	%r64, [%rd13+16];
	shf.l.wrap.b32 	%r86, %r64, %r86, %r21;
$L__BB0_17:
	shr.u32 	%r65, %r85, 30;
	shf.l.wrap.b32 	%r66, %r86, %r85, 2;
	shl.b32 	%r67, %r86, 2;
	shr.u32 	%r68, %r66, 31;
	add.s32 	%r69, %r68, %r65;
	neg.s32 	%r70, %r69;
	setp.lt.s32 	%p14, %r17, 0;
	selp.b32 	%r87, %r70, %r69, %p14;
	xor.b32  	%r71, %r66, %r17;
	shr.s32 	%r72, %r66, 31;
	xor.b32  	%r73, %r72, %r66;
	xor.b32  	%r74, %r72, %r67;
	cvt.u64.u32 	%rd34, %r73;
	shl.b64 	%rd35, %rd34, 32;
	cvt.u64.u32 	%rd36, %r74;
	or.b64  	%rd37, %rd35, %rd36;
	cvt.rn.f64.s64 	%fd3, %rd37;
	mul.f64 	%fd4, %fd3, 0d3BF921FB54442D19;
	cvt.rn.f32.f64 	%f32, %fd4;
	neg.f32 	%f33, %f32;
	setp.lt.s32 	%p15, %r71, 0;
	selp.f32 	%f50, %f33, %f32, %p15;
$L__BB0_18:
	add.s32 	%r76, %r87, 1;
	mul.rn.f32 	%f35, %f50, %f50;
	and.b32  	%r77, %r87, 1;
	setp.eq.b32 	%p16, %r77, 1;
	selp.f32 	%f36, %f50, 0f3F800000, %p16;
	fma.rn.f32 	%f37, %f35, %f36, 0f00000000;
	fma.rn.f32 	%f38, %f35, 0f37CBAC00, 0fBAB607ED;
	selp.f32 	%f39, 0fB94D4153, %f38, %p16;
	selp.f32 	%f40, 0f3C0885E4, 0f3D2AAABB, %p16;
	fma.rn.f32 	%f41, %f39, %f35, %f40;
	selp.f32 	%f42, 0fBE2AAAA8, 0fBEFFFFFF, %p16;
	fma.rn.f32 	%f43, %f41, %f35, %f42;
	fma.rn.f32 	%f44, %f43, %f37, %f36;
	and.b32  	%r78, %r76, 2;
	setp.eq.s32 	%p17, %r78, 0;
	mov.f32 	%f45, 0f00000000;
	sub.f32 	%f46, %f45, %f44;
	selp.f32 	%f47, %f44, %f46, %p17;
	mul.f32 	%f48, %f8, %f47;
	st.global.f32 	[%rd3], %f48;
	add.s32 	%r79, %r79, 1;
	setp.ne.s32 	%p18, %r79, 100;
	@%p18 bra 	$L__BB0_2;
$L__BB0_19:
	ret;

}


// ===== COMPILED SASS (sm_100) =====

	.target	sm_100

	.elftype	@"ET_EXEC"


//--------------------- .note.nv.tkinfo           --------------------------
	.section	.note.nv.tkinfo,"",@"SHT_NOTE"
	.sectionflags	@"SHF_NOTE_NV_TKINFO"
	.tkinfo
        /*0018*/ 	.word	0x00000002
        /*0030*/ 	.string	""
        /*0030*/ 	.string	"ptxas"
        /*0030*/ 	.string	"Cuda compilation tools, release 13.0, V13.0.88"
        /*0030*/ 	.string	"Build cuda_13.0.r13.0/compiler.36424714_0"
        /*0030*/ 	.string	"-arch sm_100 -m 64 "



//--------------------- .note.nv.cuinfo           --------------------------
	.section	.note.nv.cuinfo,"",@"SHT_NOTE"
	.sectionflags	@"SHF_NOTE_NV_CUINFO"
        /*0018*/ 	.short	0x0002
        /*001a*/ 	.short	0x0064
        /*001c*/ 	.short	0x0082
	.zero		2


//--------------------- .nv.info                  --------------------------
	.section	.nv.info,"",@"SHT_CUDA_INFO"
	.align	4


	//----- nvinfo : EIATTR_REGCOUNT
	.align		4
        /*0000*/ 	.byte	0x04, 0x2f
        /*0002*/ 	.short	(.L_2 - .L_1)
	.align		4
.L_1:
        /*0004*/ 	.word	index@(_Z7processPfi)
        /*0008*/ 	.word	0x0000001c


	//----- nvinfo : EIATTR_FRAME_SIZE
	.align		4
.L_2:
        /*000c*/ 	.byte	0x04, 0x11
        /*000e*/ 	.short	(.L_4 - .L_3)
	.align		4
.L_3:
        /*0010*/ 	.word	index@(_Z7processPfi)
        /*0014*/ 	.word	0x00000000


	//----- nvinfo : EIATTR_MIN_STACK_SIZE
	.align		4
.L_4:
        /*0018*/ 	.byte	0x04, 0x12
        /*001a*/ 	.short	(.L_6 - .L_5)
	.align		4
.L_5:
        /*001c*/ 	.word	index@(_Z7processPfi)
        /*0020*/ 	.word	0x00000000
.L_6:


//--------------------- .nv.compat                --------------------------
	.section	.nv.compat,"",@"SHT_CUDA_COMPAT_INFO"
	.align	4
        /*0000*/ 	.byte	0x02, 0x09, 0x00, 0x00, 0x02, 0x02, 0x01, 0x00, 0x02, 0x05, 0x05, 0x00, 0x03, 0x07, 0x01, 0x01
        /*0010*/ 	.byte	0x02, 0x03, 0x00, 0x00, 0x02, 0x06, 0x01, 0x00, 0x04, 0x0b, 0x08, 0x00, 0x01, 0x00, 0x00, 0x00
        /*0020*/ 	.byte	0x00, 0x00, 0x00, 0x00


//--------------------- .nv.info._Z7processPfi    --------------------------
	.section	.nv.info._Z7processPfi,"",@"SHT_CUDA_INFO"
	.sectionflags	@""
	.align	4


	//----- nvinfo : EIATTR_CUDA_API_VERSION
	.align		4
        /*0000*/ 	.byte	0x04, 0x37
        /*0002*/ 	.short	(.L_8 - .L_7)
.L_7:
        /*0004*/ 	.word	0x00000082


	//----- nvinfo : EIATTR_KPARAM_INFO
	.align		4
.L_8:
        /*0008*/ 	.byte	0x04, 0x17
        /*000a*/ 	.short	(.L_10 - .L_9)
.L_9:
        /*000c*/ 	.word	0x00000000
        /*0010*/ 	.short	0x0001
        /*0012*/ 	.short	0x0008
        /*0014*/ 	.byte	0x00, 0xf0, 0x11, 0x00


	//----- nvinfo : EIATTR_KPARAM_INFO
	.align		4
.L_10:
        /*0018*/ 	.byte	0x04, 0x17
        /*001a*/ 	.short	(.L_12 - .L_11)
.L_11:
        /*001c*/ 	.word	0x00000000
        /*0020*/ 	.short	0x0000
        /*0022*/ 	.short	0x0000
        /*0024*/ 	.byte	0x00, 0xf5, 0x21, 0x00


	//----- nvinfo : EIATTR_SPARSE_MMA_MASK
	.align		4
.L_12:
        /*0028*/ 	.byte	0x03, 0x50
        /*002a*/ 	.short	0x0000


	//----- nvinfo : EIATTR_MAXREG_COUNT
	.align		4
        /*002c*/ 	.byte	0x03, 0x1b
        /*002e*/ 	.short	0x00ff


	//----- nvinfo : EIATTR_MERCURY_ISA_VERSION
	.align		4
        /*0030*/ 	.byte	0x03, 0x5f
        /*0032*/ 	.short	0x0101


	//----- nvinfo : EIATTR_VRC_CTA_INIT_COUNT
	.align		4
        /*0034*/ 	.byte	0x02, 0x4a
	.zero		1
	.zero		1


	//----- nvinfo : EIATTR_EXIT_INSTR_OFFSETS
	.align		4
        /*0038*/ 	.byte	0x04, 0x1c
        /*003a*/ 	.short	(.L_14 - .L_13)


	//   ....[0]....
.L_13:
        /*003c*/ 	.word	0x00000070


	//   ....[1]....
        /*0040*/ 	.word	0x00000fc0


	//----- nvinfo : EIATTR_CRS_STACK_SIZE
	.align		4
.L_14:
        /*0044*/ 	.byte	0x04, 0x1e
        /*0046*/ 	.short	(.L_16 - .L_15)
.L_15:
        /*0048*/ 	.word	0x00000000


	//----- nvinfo : EIATTR_CBANK_PARAM_SIZE
	.align		4
.L_16:
        /*004c*/ 	.byte	0x03, 0x19
        /*004e*/ 	.short	0x000c


	//----- nvinfo : EIATTR_PARAM_CBANK
	.align		4
        /*0050*/ 	.byte	0x04, 0x0a
        /*0052*/ 	.short	(.L_18 - .L_17)
	.align		4
.L_17:
        /*0054*/ 	.word	index@(.nv.constant0._Z7processPfi)
        /*0058*/ 	.short	0x0380
        /*005a*/ 	.short	0x000c


	//----- nvinfo : EIATTR_SW_WAR
	.align		4
.L_18:
        /*005c*/ 	.byte	0x04, 0x36
        /*005e*/ 	.short	(.L_20 - .L_19)
.L_19:
        /*0060*/ 	.word	0x00000008
.L_20:


//--------------------- .nv.callgraph             --------------------------
	.section	.nv.callgraph,"",@"SHT_CUDA_CALLGRAPH"
	.align	4
	.sectionentsize	8
	.align		4
        /*0000*/ 	.word	0x00000000
	.align		4
        /*0004*/ 	.word	0xffffffff
	.align		4
        /*0008*/ 	.word	0x00000000
	.align		4
        /*000c*/ 	.word	0xfffffffe
	.align		4
        /*0010*/ 	.word	0x00000000
	.align		4
        /*0014*/ 	.word	0xfffffffd
	.align		4
        /*0018*/ 	.word	0x00000000
	.align		4
        /*001c*/ 	.word	0xfffffffc


//--------------------- .nv.constant4             --------------------------
	.section	.nv.constant4,"a",@progbits
	.align	8
	.align		8
.nv.constant4:
        /*0000*/ 	.dword	__cudart_i2opi_f


//--------------------- .text._Z7processPfi       --------------------------
	.section	.text._Z7processPfi,"ax",@progbits
	.align	128
        .global         _Z7processPfi
        .type           _Z7processPfi,@function
        .size           _Z7processPfi,(.L_x_12 - _Z7processPfi)
        .other          _Z7processPfi,@"STO_CUDA_ENTRY STV_DEFAULT"
_Z7processPfi:
.text._Z7processPfi:
[----:B------:R-:W-:Y:S01]  /*0000*/  LDC R1, c[0x0][0x37c] ;  /* 0x0000df00ff017b82 */ /* 0x000fe20000000800 */
[----:B------:R-:W0:Y:S07]  /*0010*/  S2R R0, SR_TID.X ;  /* 0x0000000000007919 */ /* 0x000e2e0000002100 */
[----:B------:R-:W0:Y:S01]  /*0020*/  S2UR UR4, SR_CTAID.X ;  /* 0x00000000000479c3 */ /* 0x000e220000002500 */
[----:B------:R-:W1:Y:S07]  /*0030*/  LDCU UR5, c[0x0][0x388] ;  /* 0x00007100ff0577ac */ /* 0x000e6e0008000800 */
[----:B------:R-:W0:Y:S02]  /*0040*/  LDC R5, c[0x0][0x360] ;  /* 0x0000d800ff057b82 */ /* 0x000e240000000800 */
[----:B0-----:R-:W-:-:S05]  /*0050*/  IMAD R5, R5, UR4, R0 ;  /* 0x0000000405057c24 */ /* 0x001fca000f8e0200 */
[----:B-1----:R-:W-:-:S13]  /*0060*/  ISETP.GE.AND P0, PT, R5, UR5, PT ;  /* 0x0000000505007c0c */ /* 0x002fda000bf06270 */
[----:B------:R-:W-:Y:S05]  /*0070*/  @P0 EXIT ;  /* 0x000000000000094d */ /* 0x000fea0003800000 */
[----:B------:R-:W0:Y:S01]  /*0080*/  LDC.64 R2, c[0x0][0x380] ;  /* 0x0000e000ff027b82 */ /* 0x000e220000000a00 */
[----:B------:R-:W1:Y:S01]  /*0090*/  LDCU.64 UR8, c[0x0][0x358] ;  /* 0x00006b00ff0877ac */ /* 0x000e620008000a00 */
[----:B0-----:R-:W-:-:S05]  /*00a0*/  IMAD.WIDE R2, R5, 0x4, R2 ;  /* 0x0000000405027825 */ /* 0x001fca00078e0202 */
[----:B-1----:R0:W5:Y:S01]  /*00b0*/  LDG.E R9, desc[UR8][R2.64] ;  /* 0x0000000802097981 */ /* 0x002162000c1e1900 */
[----:B------:R-:W-:-:S05]  /*00c0*/  UMOV UR4, URZ ;  /* 0x000000ff00047c82 */ /* 0x000fca0008000000 */
.L_x_10:
[C---:B-----5:R-:W-:Y:S01]  /*00d0*/  FMUL R0, R9.reuse, 0.63661974668502807617 ;  /* 0x3f22f98309007820 */ /* 0x060fe20000400000 */
[----:B------:R-:W-:Y:S01]  /*00e0*/  FSETP.GE.AND P0, PT, |R9|, 105615, PT ;  /* 0x47ce47800900780b */ /* 0x000fe20003f06200 */
[----:B------:R-:W-:Y:S04]  /*00f0*/  BSSY.RECONVERGENT B0, `(.L_x_0) ;  /* 0x0000068000007945 */ /* 0x000fe80003800200 */
[----:B-1----:R-:W1:Y:S02]  /*0100*/  F2I.NTZ R0, R0 ;  /* 0x0000000000007305 */ /* 0x002e640000203100 */
[----:B-1----:R-:W-:-:S05]  /*0110*/  I2FP.F32.S32 R4, R0 ;  /* 0x0000000000047245 */ /* 0x002fca0000201400 */
[----:B------:R-:W-:-:S04]  /*0120*/  FFMA R5, R4, -1.5707962512969970703, R9 ;  /* 0xbfc90fda04057823 */ /* 0x000fc80000000009 */
[----:B------:R-:W-:-:S04]  /*0130*/  FFMA R5, R4, -7.5497894158615963534e-08, R5 ;  /* 0xb3a2216804057823 */ /* 0x000fc80000000005 */
[----:B------:R-:W-:Y:S01]  /*0140*/  FFMA R4, R4, -5.3903029534742383927e-15, R5 ;  /* 0xa7c234c504047823 */ /* 0x000fe20000000005 */
[----:B------:R-:W-:-:S03]  /*0150*/  IMAD.MOV.U32 R5, RZ, RZ, R0 ;  /* 0x000000ffff057224 */ /* 0x000fc600078e0000 */
[----:B------:R-:W-:Y:S01]  /*0160*/  IMAD.MOV.U32 R8, RZ, RZ, R4 ;  /* 0x000000ffff087224 */ /* 0x000fe200078e0004 */
[----:B------:R-:W-:Y:S06]  /*0170*/  @!P0 BRA `(.L_x_1) ;  /* 0x00000004007c8947 */ /* 0x000fec0003800000 */
[----:B------:R-:W-:-:S13]  /*0180*/  FSETP.NEU.AND P0, PT, |R9|, +INF , PT ;  /* 0x7f8000000900780b */ /* 0x000fda0003f0d200 */
[----:B------:R-:W-:Y:S01]  /*0190*/  @!P0 FMUL R8, RZ, R9 ;  /* 0x00000009ff088220 */ /* 0x000fe20000400000 */
[----:B------:R-:W-:Y:S01]  /*01a0*/  @!P0 IMAD.MOV.U32 R0, RZ, RZ, RZ ;  /* 0x000000ffff008224 */ /* 0x000fe200078e00ff */
[----:B------:R-:W-:Y:S06]  /*01b0*/  @!P0 BRA `(.L_x_1) ;  /* 0x00000004006c8947 */ /* 0x000fec0003800000 */
[----:B------:R-:W-:Y:S01]  /*01c0*/  IMAD.SHL.U32 R7, R9, 0x100, RZ ;  /* 0x0000010009077824 */ /* 0x000fe200078e00ff */
[----:B------:R-:W1:Y:S01]  /*01d0*/  LDCU.64 UR10, c[0x4][URZ] ;  /* 0x01000000ff0a77ac */ /* 0x000e620008000a00 */
[----:B------:R-:W-:Y:S02]  /*01e0*/  IMAD.MOV.U32 R0, RZ, RZ, RZ ;  /* 0x000000ffff007224 */ /* 0x000fe400078e00ff */
[----:B------:R-:W-:Y:S01]  /*01f0*/  IMAD.MOV.U32 R8, RZ, RZ, RZ ;  /* 0x000000ffff087224 */ /* 0x000fe200078e00ff */
[----:B------:R-:W-:Y:S01]  /*0200*/  LOP3.LUT R15, R7, 0x80000000, RZ, 0xfc, !PT ;  /* 0x80000000070f7812 */ /* 0x000fe200078efcff */
[----:B------:R-:W-:Y:S01]  /*0210*/  UMOV UR6, URZ ;  /* 0x000000ff00067c82 */ /* 0x000fe20008000000 */
[----:B------:R-:W-:-:S05]  /*0220*/  UMOV UR5, URZ ;  /* 0x000000ff00057c82 */ /* 0x000fca0008000000 */
.L_x_2:
[----:B-1----:R-:W-:Y:S02]  /*0230*/  IMAD.U32 R12, RZ, RZ, UR10 ;  /* 0x0000000aff0c7e24 */ /* 0x002fe4000f8e00ff */
[----:B------:R-:W-:-:S05]  /*0240*/  IMAD.U32 R13, RZ, RZ, UR11 ;  /* 0x0000000bff0d7e24 */ /* 0x000fca000f8e00ff */
[----:B------:R-:W2:Y:S01]  /*0250*/  LDG.E.CONSTANT R10, desc[UR8][R12.64] ;  /* 0x000000080c0a7981 */ /* 0x000ea2000c1e9900 */
[----:B------:R-:W-:Y:S01]  /*0260*/  UIADD3 UR5, UPT, UPT, UR5, 0x1, URZ ;  /* 0x0000000105057890 */ /* 0x000fe2000fffe0ff */
[C---:B------:R-:W-:Y:S01]  /*0270*/  ISETP.EQ.AND P0, PT, R8.reuse, RZ, PT ;  /* 0x000000ff0800720c */ /* 0x040fe20003f02270 */
[----:B------:R-:W-:Y:S01]  /*0280*/  UIADD3 UR10, UP1, UPT, UR10, 0x4, URZ ;  /* 0x000000040a0a7890 */ /* 0x000fe2000ff3e0ff */
[C---:B------:R-:W-:Y:S01]  /*0290*/  ISETP.EQ.AND P1, PT, R8.reuse, 0x4, PT ;  /* 0x000000040800780c */ /* 0x040fe20003f22270 */
[----:B------:R-:W-:Y:S01]  /*02a0*/  UISETP.NE.AND UP0, UPT, UR5, 0x6, UPT ;  /* 0x000000060500788c */ /* 0x000fe2000bf05270 */
[C---:B------:R-:W-:Y:S01]  /*02b0*/  ISETP.EQ.AND P2, PT, R8.reuse, 0x8, PT ;  /* 0x000000080800780c */ /* 0x040fe20003f42270 */
[----:B------:R-:W-:Y:S01]  /*02c0*/  UIADD3.X UR11, UPT, UPT, URZ, UR11, URZ, UP1, !UPT ;  /* 0x0000000bff0b7290 */ /* 0x000fe20008ffe4ff */
[C---:B------:R-:W-:Y:S02]  /*02d0*/  ISETP.EQ.AND P3, PT, R8.reuse, 0xc, PT ;  /* 0x0000000c0800780c */ /* 0x040fe40003f62270 */
[----:B------:R-:W-:-:S02]  /*02e0*/  ISETP.EQ.AND P4, PT, R8, 0x10, PT ;  /* 0x000000100800780c */ /* 0x000fc40003f82270 */
[C---:B------:R-:W-:Y:S01]  /*02f0*/  ISETP.EQ.AND P5, PT, R8.reuse, 0x14, PT ;  /* 0x000000140800780c */ /* 0x040fe20003fa2270 */
[----:B------:R-:W-:Y:S02]  /*0300*/  VIADD R8, R8, 0x4 ;  /* 0x0000000408087836 */ /* 0x000fe40000000000 */
[----:B--2---:R-:W-:-:S03]  /*0310*/  IMAD.WIDE.U32 R10, R10, R15, RZ ;  /* 0x0000000f0a0a7225 */ /* 0x004fc600078e00ff */
[----:B------:R-:W-:-:S04]  /*0320*/  IADD3 R7, P6, PT, R10, R0, RZ ;  /* 0x000000000a077210 */ /* 0x000fc80007fde0ff */
[----:B------:R-:W-:Y:S01]  /*0330*/  IADD3.X R0, PT, PT, R11, UR6, RZ, P6, !PT ;  /* 0x000000060b007c10 */ /* 0x000fe2000b7fe4ff */
[--C-:B------:R-:W-:Y:S01]  /*0340*/  @P1 IMAD.MOV.U32 R16, RZ, RZ, R7.reuse ;  /* 0x000000ffff101224 */ /* 0x100fe200078e0007 */
[----:B------:R-:W-:Y:S01]  /*0350*/  @P0 MOV R6, R7 ;  /* 0x0000000700060202 */ /* 0x000fe20000000f00 */
[--C-:B------:R-:W-:Y:S02]  /*0360*/  @P2 IMAD.MOV.U32 R17, RZ, RZ, R7.reuse ;  /* 0x000000ffff112224 */ /* 0x100fe400078e0007 */
[--C-:B------:R-:W-:Y:S02]  /*0370*/  @P3 IMAD.MOV.U32 R18, RZ, RZ, R7.reuse ;  /* 0x000000ffff123224 */ /* 0x100fe400078e0007 */
[--C-:B------:R-:W-:Y:S02]  /*0380*/  @P4 IMAD.MOV.U32 R19, RZ, RZ, R7.reuse ;  /* 0x000000ffff134224 */ /* 0x100fe400078e0007 */
[----:B------:R-:W-:Y:S01]  /*0390*/  @P5 IMAD.MOV.U32 R20, RZ, RZ, R7 ;  /* 0x000000ffff145224 */ /* 0x000fe200078e0007 */
[----:B------:R-:W-:Y:S06]  /*03a0*/  BRA.U UP0, `(.L_x_2) ;  /* 0xfffffffd00a07547 */ /* 0x000fec000b83ffff */
[----:B------:R-:W-:Y:S01]  /*03b0*/  SHF.R.U32.HI R7, RZ, 0x17, R9 ;  /* 0x00000017ff077819 */ /* 0x000fe20000011609 */
[----:B------:R-:W-:Y:S03]  /*03c0*/  BSSY.RECONVERGENT B1, `(.L_x_3) ;  /* 0x0000028000017945 */ /* 0x000fe60003800200 */
[C---:B------:R-:W-:Y:S02]  /*03d0*/  LOP3.LUT R8, R7.reuse, 0xe0, RZ, 0xc0, !PT ;  /* 0x000000e007087812 */ /* 0x040fe400078ec0ff */
[----:B------:R-:W-:-:S03]  /*03e0*/  LOP3.LUT P6, RZ, R7, 0x1f, RZ, 0xc0, !PT ;  /* 0x0000001f07ff7812 */ /* 0x000fc600078cc0ff */
[----:B------:R-:W-:-:S05]  /*03f0*/  VIADD R8, R8, 0xffffff80 ;  /* 0xffffff8008087836 */ /* 0x000fca0000000000 */
[----:B------:R-:W-:-:S04]  /*0400*/  SHF.R.U32.HI R8, RZ, 0x5, R8 ;  /* 0x00000005ff087819 */ /* 0x000fc80000011608 */
[----:B------:R-:W-:-:S04]  /*0410*/  LEA R12, -R8, RZ, 0x2 ;  /* 0x000000ff080c7211 */ /* 0x000fc800078e11ff */
[C---:B------:R-:W-:Y:S02]  /*0420*/  ISETP.EQ.AND P3, PT, R12.reuse, -0x18, PT ;  /* 0xffffffe80c00780c */ /* 0x040fe40003f62270 */
[C---:B------:R-:W-:Y:S02]  /*0430*/  ISETP.EQ.AND P4, PT, R12.reuse, -0x14, PT ;  /* 0xffffffec0c00780c */ /* 0x040fe40003f82270 */
[C---:B------:R-:W-:Y:S02]  /*0440*/  ISETP.EQ.AND P2, PT, R12.reuse, -0x10, PT ;  /* 0xfffffff00c00780c */ /* 0x040fe40003f42270 */
[C---:B------:R-:W-:Y:S02]  /*0450*/  ISETP.EQ.AND P1, PT, R12.reuse, -0xc, PT ;  /* 0xfffffff40c00780c */ /* 0x040fe40003f22270 */
[C---:B------:R-:W-:Y:S02]  /*0460*/  ISETP.EQ.AND P0, PT, R12.reuse, -0x8, PT ;  /* 0xfffffff80c00780c */ /* 0x040fe40003f02270 */
[----:B------:R-:W-:-:S03]  /*0470*/  ISETP.EQ.AND P5, PT, R12, RZ, PT ;  /* 0x000000ff0c00720c */ /* 0x000fc60003fa2270 */
[--C-:B------:R-:W-:Y:S01]  /*0480*/  @P3 IMAD.MOV.U32 R8, RZ, RZ, R6.reuse ;  /* 0x000000ffff083224 */ /* 0x100fe200078e0006 */
[C---:B------:R-:W-:Y:S01]  /*0490*/  ISETP.EQ.AND P3, PT, R12.reuse, -0x4, PT ;  /* 0xfffffffc0c00780c */ /* 0x040fe20003f62270 */
[----:B------:R-:W-:Y:S02]  /*04a0*/  @P4 IMAD.MOV.U32 R10, RZ, RZ, R6 ;  /* 0x000000ffff0a4224 */ /* 0x000fe400078e0006 */
[--C-:B------:R-:W-:Y:S01]  /*04b0*/  @P4 IMAD.MOV.U32 R8, RZ, RZ, R16.reuse ;  /* 0x000000ffff084224 */ /* 0x100fe200078e0010 */
[----:B------:R-:W-:Y:S01]  /*04c0*/  ISETP.EQ.AND P4, PT, R12, 0x4, PT ;  /* 0x000000040c00780c */ /* 0x000fe20003f82270 */
[----:B------:R-:W-:Y:S02]  /*04d0*/  @P2 IMAD.MOV.U32 R10, RZ, RZ, R16 ;  /* 0x000000ffff0a2224 */ /* 0x000fe400078e0010 */
[--C-:B------:R-:W-:Y:S02]  /*04e0*/  @P2 IMAD.MOV.U32 R8, RZ, RZ, R17.reuse ;  /* 0x000000ffff082224 */ /* 0x100fe400078e0011 */
[----:B------:R-:W-:Y:S01]  /*04f0*/  @P1 IMAD.MOV.U32 R10, RZ, RZ, R17 ;  /* 0x000000ffff0a1224 */ /* 0x000fe200078e0011 */
[----:B------:R-:W-:Y:S01]  /*0500*/  @P0 MOV R10, R18 ;  /* 0x00000012000a0202 */ /* 0x000fe20000000f00 */
[----:B------:R-:W-:-:S02]  /*0510*/  @P1 IMAD.MOV.U32 R8, RZ, RZ, R18 ;  /* 0x000000ffff081224 */ /* 0x000fc400078e0012 */
[--C-:B------:R-:W-:Y:S02]  /*0520*/  @P0 IMAD.MOV.U32 R8, RZ, RZ, R19.reuse ;  /* 0x000000ffff080224 */ /* 0x100fe400078e0013 */
[----:B------:R-:W-:Y:S02]  /*0530*/  @P3 IMAD.MOV.U32 R10, RZ, RZ, R19 ;  /* 0x000000ffff0a3224 */ /* 0x000fe400078e0013 */
[--C-:B------:R-:W-:Y:S02]  /*0540*/  @P3 IMAD.MOV.U32 R8, RZ, RZ, R20.reuse ;  /* 0x000000ffff083224 */ /* 0x100fe400078e0014 */
[----:B------:R-:W-:Y:S02]  /*0550*/  @P5 IMAD.MOV.U32 R10, RZ, RZ, R20 ;  /* 0x000000ffff0a5224 */ /* 0x000fe400078e0014 */
[--C-:B------:R-:W-:Y:S02]  /*0560*/  @P5 IMAD.MOV.U32 R8, RZ, RZ, R0.reuse ;  /* 0x000000ffff085224 */ /* 0x100fe400078e0000 */
[----:B------:R-:W-:Y:S01]  /*0570*/  @P4 IMAD.MOV.U32 R10, RZ, RZ, R0 ;  /* 0x000000ffff0a4224 */ /* 0x000fe200078e0000 */
[----:B------:R-:W-:Y:S06]  /*0580*/  @!P6 BRA `(.L_x_4) ;  /* 0x00000000002ce947 */ /* 0x000fec0003800000 */
[----:B------:R-:W-:Y:S01]  /*0590*/  @P2 IMAD.MOV.U32 R11, RZ, RZ, R6 ;  /* 0x000000ffff0b2224 */ /* 0x000fe200078e0006 */
[----:B------:R-:W-:Y:S01]  /*05a0*/  @P1 MOV R11, R16 ;  /* 0x00000010000b1202 */ /* 0x000fe20000000f00 */
[----:B------:R-:W-:Y:S01]  /*05b0*/  @P0 IMAD.MOV.U32 R11, RZ, RZ, R17 ;  /* 0x000000ffff0b0224 */ /* 0x000fe200078e0011 */
[----:B------:R-:W-:Y:S01]  /*05c0*/  ISETP.EQ.AND P0, PT, R12, 0x8, PT ;  /* 0x000000080c00780c */ /* 0x000fe20003f02270 */
[----:B------:R-:W-:Y:S01]  /*05d0*/  @P3 IMAD.MOV.U32 R11, RZ, RZ, R18 ;  /* 0x000000ffff0b3224 */ /* 0x000fe200078e0012 */
[----:B------:R-:W-:Y:S01]  /*05e0*/  LOP3.LUT R7, R7, 0x1f, RZ, 0xc0, !PT ;  /* 0x0000001f07077812 */ /* 0x000fe200078ec0ff */
[----:B------:R-:W-:Y:S02]  /*05f0*/  @P5 IMAD.MOV.U32 R11, RZ, RZ, R19 ;  /* 0x000000ffff0b5224 */ /* 0x000fe400078e0013 */
[----:B------:R-:W-:Y:S01]  /*0600*/  @P4 IMAD.MOV.U32 R11, RZ, RZ, R20 ;  /* 0x000000ffff0b4224 */ /* 0x000fe200078e0014 */
[----:B------:R-:W-:-:S07]  /*0610*/  SHF.L.W.U32.HI R8, R10, R7, R8 ;  /* 0x000000070a087219 */ /* 0x000fce0000010e08 */
[----:B------:R-:W-:-:S05]  /*0620*/  @P0 IMAD.MOV.U32 R11, RZ, RZ, R0 ;  /* 0x000000ffff0b0224 */ /* 0x000fca00078e0000 */
[----:B------:R-:W-:-:S07]  /*0630*/  SHF.L.W.U32.HI R10, R11, R7, R10 ;  /* 0x000000070b0a7219 */ /* 0x000fce0000010e0a */
.L_x_4:
[----:B------:R-:W-:Y:S05]  /*0640*/  BSYNC.RECONVERGENT B1 ;  /* 0x0000000000017941 */ /* 0x000fea0003800200 */
.L_x_3:
[C---:B------:R-:W-:Y:S01]  /*0650*/  SHF.L.W.U32.HI R7, R10.reuse, 0x2, R8 ;  /* 0x000000020a077819 */ /* 0x040fe20000010e08 */
[----:B------:R-:W-:Y:S01]  /*0660*/  IMAD.SHL.U32 R10, R10, 0x4, RZ ;  /* 0x000000040a0a7824 */ /* 0x000fe200078e00ff */
[----:B------:R-:W-:Y:S01]  /*0670*/  UMOV UR6, 0x54442d19 ;  /* 0x54442d1900067882 */ /* 0x000fe20000000000 */
[----:B------:R-:W-:Y:S01]  /*0680*/  UMOV UR7, 0x3bf921fb ;  /* 0x3bf921fb00077882 */ /* 0x000fe20000000000 */
[----:B------:R-:W-:Y:S02]  /*0690*/  SHF.R.S32.HI R0, RZ, 0x1f, R7 ;  /* 0x0000001fff007819 */ /* 0x000fe40000011407 */
[----:B------:R-:W-:Y:S02]  /*06a0*/  ISETP.GE.AND P0, PT, R9, RZ, PT ;  /* 0x000000ff0900720c */ /* 0x000fe40003f06270 */
[C---:B------:R-:W-:Y:S02]  /*06b0*/  LOP3.LUT R12, R0.reuse, R10, RZ, 0x3c, !PT ;  /* 0x0000000a000c7212 */ /* 0x040fe400078e3cff */
[----:B------:R-:W-:-:S02]  /*06c0*/  LOP3.LUT R13, R0, R7, RZ, 0x3c, !PT ;  /* 0x00000007000d7212 */ /* 0x000fc400078e3cff */
[----:B------:R-:W-:Y:S02]  /*06d0*/  SHF.R.U32.HI R0, RZ, 0x1e, R8 ;  /* 0x0000001eff007819 */ /* 0x000fe40000011608 */
[----:B------:R-:W1:Y:S01]  /*06e0*/  I2F.F64.S64 R10, R12 ;  /* 0x0000000c000a7312 */ /* 0x000e620000301c00 */
[C---:B------:R-:W-:Y:S02]  /*06f0*/  LOP3.LUT R8, R7.reuse, R9, RZ, 0x3c, !PT ;  /* 0x0000000907087212 */ /* 0x040fe400078e3cff */
[----:B------:R-:W-:Y:S02]  /*0700*/  LEA.HI R0, R7, R0, RZ, 0x1 ;  /* 0x0000000007007211 */ /* 0x000fe400078f08ff */
[----:B------:R-:W-:-:S03]  /*0710*/  ISETP.GE.AND P1, PT, R8, RZ, PT ;  /* 0x000000ff0800720c */ /* 0x000fc60003f26270 */
[----:B------:R-:W-:-:S05]  /*0720*/  IMAD.MOV R7, RZ, RZ, -R0 ;  /* 0x000000ffff077224 */ /* 0x000fca00078e0a00 */
[----:B------:R-:W-:Y:S01]  /*0730*/  @!P0 MOV R0, R7 ;  /* 0x0000000700008202 */ /* 0x000fe20000000f00 */
[----:B-1----:R-:W-:-:S10]  /*0740*/  DMUL R10, R10, UR6 ;  /* 0x000000060a0a7c28 */ /* 0x002fd40008000000 */
[----:B------:R-:W1:Y:S02]  /*0750*/  F2F.F32.F64 R10, R10 ;  /* 0x0000000a000a7310 */ /* 0x000e640000301000 */
[----:B-1----:R-:W-:-:S07]  /*0760*/  FSEL R8, -R10, R10, !P1 ;  /* 0x0000000a0a087208 */ /* 0x002fce0004800100 */
.L_x_1:
[----:B------:R-:W-:Y:S05]  /*0770*/  BSYNC.RECONVERGENT B0 ;  /* 0x0000000000007941 */ /* 0x000fea0003800200 */
.L_x_0:
[----:B------:R-:W-:Y:S02]  /*0780*/  IMAD.MOV.U32 R15, RZ, RZ, 0x37cbac00 ;  /* 0x37cbac00ff0f7424 */ /* 0x000fe400078e00ff */
[----:B------:R-:W-:Y:S01]  /*0790*/  FMUL R10, R8, R8 ;  /* 0x00000008080a7220 */ /* 0x000fe20000400000 */
[C---:B------:R-:W-:Y:S01]  /*07a0*/  LOP3.LUT R7, R0.reuse, 0x1, RZ, 0xc0, !PT ;  /* 0x0000000100077812 */ /* 0x040fe200078ec0ff */
[----:B------:R-:W-:Y:S01]  /*07b0*/  IMAD.MOV.U32 R14, RZ, RZ, 0x3d2aaabb ;  /* 0x3d2aaabbff0e7424 */ /* 0x000fe200078e00ff */
[----:B------:R-:W-:Y:S01]  /*07c0*/  LOP3.LUT P1, RZ, R0, 0x2, RZ, 0xc0, !PT ;  /* 0x0000000200ff7812 */ /* 0x000fe2000782c0ff */
[----:B------:R-:W-:Y:S01]  /*07d0*/  FFMA R11, R10, R15, -0.0013887860113754868507 ;  /* 0xbab607ed0a0b7423 */ /* 0x000fe2000000000f */
[----:B------:R-:W-:Y:S01]  /*07e0*/  ISETP.NE.U32.AND P0, PT, R7, 0x1, PT ;  /* 0x000000010700780c */ /* 0x000fe20003f05070 */
[----:B------:R-:W-:Y:S01]  /*07f0*/  IMAD.MOV.U32 R7, RZ, RZ, 0x3effffff ;  /* 0x3effffffff077424 */ /* 0x000fe200078e00ff */
[----:B------:R-:W-:Y:S02]  /*0800*/  BSSY.RECONVERGENT B0, `(.L_x_5) ;  /* 0x0000067000007945 */ /* 0x000fe40003800200 */
[----:B------:R-:W-:-:S02]  /*0810*/  FSEL R11, R11, -0.00019574658654164522886, !P0 ;  /* 0xb94d41530b0b7808 */ /* 0x000fc40004000000 */
[----:B------:R-:W-:Y:S02]  /*0820*/  FSEL R13, R14, 0.0083327032625675201416, !P0 ;  /* 0x3c0885e40e0d7808 */ /* 0x000fe40004000000 */
[----:B------:R-:W-:Y:S02]  /*0830*/  FSEL R0, R8, 1, P0 ;  /* 0x3f80000008007808 */ /* 0x000fe40000000000 */
[----:B------:R-:W-:Y:S01]  /*0840*/  FSEL R8, -R7, -0.16666662693023681641, !P0 ;  /* 0xbe2aaaa807087808 */ /* 0x000fe20004000100 */
[C---:B------:R-:W-:Y:S01]  /*0850*/  FFMA R13, R10.reuse, R11, R13 ;  /* 0x0000000b0a0d7223 */ /* 0x040fe2000000000d */
[----:B------:R-:W-:Y:S01]  /*0860*/  FSETP.GE.AND P0, PT, |R9|, 105615, PT ;  /* 0x47ce47800900780b */ /* 0x000fe20003f06200 */
[C---:B------:R-:W-:Y:S02]  /*0870*/  FFMA R11, R10.reuse, R0, RZ ;  /* 0x000000000a0b7223 */ /* 0x040fe400000000ff */
[----:B------:R-:W-:-:S04]  /*0880*/  FFMA R8, R10, R13, R8 ;  /* 0x0000000d0a087223 */ /* 0x000fc80000000008 */
[----:B------:R-:W-:-:S04]  /*0890*/  FFMA R8, R11, R8, R0 ;  /* 0x000000080b087223 */ /* 0x000fc80000000000 */
[----:B------:R-:W-:Y:S02]  /*08a0*/  @P1 FADD R8, RZ, -R8 ;  /* 0x80000008ff081221 */ /* 0x000fe40000000000 */
[----:B------:R-:W-:Y:S05]  /*08b0*/  @!P0 BRA `(.L_x_6) ;  /* 0x00000004006c8947 */ /* 0x000fea0003800000 */
[----:B------:R-:W-:-:S13]  /*08c0*/  FSETP.NEU.AND P0, PT, |R9|, +INF , PT ;  /* 0x7f8000000900780b */ /* 0x000fda0003f0d200 */
[----:B------:R-:W-:Y:S01]  /*08d0*/  @!P0 FMUL R4, RZ, R9 ;  /* 0x00000009ff048220 */ /* 0x000fe20000400000 */
[----:B------:R-:W-:Y:S01]  /*08e0*/  @!P0 IMAD.MOV.U32 R5, RZ, RZ, RZ ;  /* 0x000000ffff058224 */ /* 0x000fe200078e00ff */
[----:B------:R-:W-:Y:S06]  /*08f0*/  @!P0 BRA `(.L_x_6) ;  /* 0x00000004005c8947 */ /* 0x000fec0003800000 */
[----:B------:R-:W1:Y:S01]  /*0900*/  LDC.64 R4, c[0x4][RZ] ;  /* 0x01000000ff047b82 */ /* 0x000e620000000a00 */
[----:B------:R-:W-:Y:S01]  /*0910*/  IMAD.SHL.U32 R0, R9, 0x100, RZ ;  /* 0x0000010009007824 */ /* 0x000fe200078e00ff */
[----:B------:R-:W-:Y:S01]  /*0920*/  UMOV UR5, URZ ;  /* 0x000000ff00057c82 */ /* 0x000fe20008000000 */
[----:B------:R-:W-:Y:S02]  /*0930*/  IMAD.MOV.U32 R21, RZ, RZ, RZ ;  /* 0x000000ffff157224 */ /* 0x000fe400078e00ff */
[----:B------:R-:W-:Y:S01]  /*0940*/  IMAD.MOV.U32 R23, RZ, RZ, RZ ;  /* 0x000000ffff177224 */ /* 0x000fe200078e00ff */
[----:B------:R-:W-:-:S07]  /*0950*/  LOP3.LUT R25, R0, 0x80000000, RZ, 0xfc, !PT ;  /* 0x8000000000197812 */ /* 0x000fce00078efcff */
.L_x_7:
[----:B-1----:R-:W-:-:S06]  /*0960*/  IMAD.WIDE.U32 R10, R23, 0x4, R4 ;  /* 0x00000004170a7825 */ /* 0x002fcc00078e0004 */
[----:B------:R-:W2:Y:S01]  /*0970*/  LDG.E.CONSTANT R10, desc[UR8][R10.64] ;  /* 0x000000080a0a7981 */ /* 0x000ea2000c1e9900 */
[C---:B------:R-:W-:Y:S01]  /*0980*/  SHF.L.U32 R0, R23.reuse, 0x2, RZ ;  /* 0x0000000217007819 */ /* 0x040fe200000006ff */
[----:B------:R-:W-:-:S03]  /*0990*/  VIADD R23, R23, 0x1 ;  /* 0x0000000117177836 */ /* 0x000fc60000000000 */
[C---:B------:R-:W-:Y:S02]  /*09a0*/  ISETP.EQ.AND P0, PT, R0.reuse, RZ, PT ;  /* 0x000000ff0000720c */ /* 0x040fe40003f02270 */
[C---:B------:R-:W-:Y:S02]  /*09b0*/  ISETP.EQ.AND P5, PT, R0.reuse, 0x4, PT ;  /* 0x000000040000780c */ /* 0x040fe40003fa2270 */
[C---:B------:R-:W-:Y:S02]  /*09c0*/  ISETP.EQ.AND P4, PT, R0.reuse, 0x8, PT ;  /* 0x000000080000780c */ /* 0x040fe40003f82270 */
[C---:B------:R-:W-:Y:S02]  /*09d0*/  ISETP.EQ.AND P3, PT, R0.reuse, 0xc, PT ;  /* 0x0000000c0000780c */ /* 0x040fe40003f62270 */
[C---:B------:R-:W-:Y:S02]  /*09e0*/  ISETP.EQ.AND P2, PT, R0.reuse, 0x10, PT ;  /* 0x000000100000780c */ /* 0x040fe40003f42270 */
[----:B------:R-:W-:Y:S01]  /*09f0*/  ISETP.EQ.AND P1, PT, R0, 0x14, PT ;  /* 0x000000140000780c */ /* 0x000fe20003f22270 */
[----:B--2---:R-:W-:-:S03]  /*0a00*/  IMAD.WIDE.U32 R12, R10, R25, RZ ;  /* 0x000000190a0c7225 */ /* 0x004fc600078e00ff */
[----:B------:R-:W-:-:S04]  /*0a10*/  IADD3 R0, P6, PT, R12, R21, RZ ;  /* 0x000000150c007210 */ /* 0x000fc80007fde0ff */
[----:B------:R-:W-:Y:S01]  /*0a20*/  IADD3.X R21, PT, PT, R13, UR5, RZ, P6, !PT ;  /* 0x000000050d157c10 */ /* 0x000fe2000b7fe4ff */
[--C-:B------:R-:W-:Y:S01]  /*0a30*/  @P0 IMAD.MOV.U32 R6, RZ, RZ, R0.reuse ;  /* 0x000000ffff060224 */ /* 0x100fe200078e0000 */
[----:B------:R-:W-:Y:S01]  /*0a40*/  ISETP.NE.AND P6, PT, R23, 0x6, PT ;  /* 0x000000061700780c */ /* 0x000fe20003fc5270 */
[--C-:B------:R-:W-:Y:S02]  /*0a50*/  @P5 IMAD.MOV.U32 R16, RZ, RZ, R0.reuse ;  /* 0x000000ffff105224 */ /* 0x100fe400078e0000 */
[--C-:B------:R-:W-:Y:S02]  /*0a60*/  @P4 IMAD.MOV.U32 R17, RZ, RZ, R0.reuse ;  /* 0x000000ffff114224 */ /* 0x100fe400078e0000 */
[--C-:B------:R-:W-:Y:S02]  /*0a70*/  @P3 IMAD.MOV.U32 R18, RZ, RZ, R0.reuse ;  /* 0x000000ffff123224 */ /* 0x100fe400078e0000 */
[--C-:B------:R-:W-:Y:S02]  /*0a80*/  @P2 IMAD.MOV.U32 R19, RZ, RZ, R0.reuse ;  /* 0x000000ffff132224 */ /* 0x100fe400078e0000 */
[----:B------:R-:W-:-:S04]  /*0a90*/  @P1 IMAD.MOV.U32 R20, RZ, RZ, R0 ;  /* 0x000000ffff141224 */ /* 0x000fc800078e0000 */
[----:B------:R-:W-:Y:S05]  /*0aa0*/  @P6 BRA `(.L_x_7) ;  /* 0xfffffffc00ac6947 */ /* 0x000fea000383ffff */
[----:B------:R-:W-:Y:S01]  /*0ab0*/  SHF.R.U32.HI R10, RZ, 0x17, R9 ;  /* 0x00000017ff0a7819 */ /* 0x000fe20000011609 */
[----:B------:R-:W-:Y:S03]  /*0ac0*/  BSSY.RECONVERGENT B1, `(.L_x_8) ;  /* 0x0000028000017945 */ /* 0x000fe60003800200 */
[C---:B------:R-:W-:Y:S02]  /*0ad0*/  LOP3.LUT R0, R10.reuse, 0xe0, RZ, 0xc0, !PT ;  /* 0x000000e00a007812 */ /* 0x040fe400078ec0ff */
[----:B------:R-:W-:Y:S02]  /*0ae0*/  LOP3.LUT P6, RZ, R10, 0x1f, RZ, 0xc0, !PT ;  /* 0x0000001f0aff7812 */ /* 0x000fe400078cc0ff */
[----:B------:R-:W-:-:S04]  /*0af0*/  IADD3 R0, PT, PT, R0, -0x80, RZ ;  /* 0xffffff8000007810 */ /* 0x000fc80007ffe0ff */
[----:B------:R-:W-:-:S05]  /*0b00*/  SHF.R.U32.HI R0, RZ, 0x5, R0 ;  /* 0x00000005ff007819 */ /* 0x000fca0000011600 */
[----:B------:R-:W-:-:S05]  /*0b10*/  IMAD.U32 R11, R0, -0x4, RZ ;  /* 0xfffffffc000b7824 */ /* 0x000fca00078e00ff */
[C---:B------:R-:W-:Y:S02]  /*0b20*/  ISETP.EQ.AND P3, PT, R11.reuse, -0x18, PT ;  /* 0xffffffe80b00780c */ /* 0x040fe40003f62270 */
[C---:B------:R-:W-:Y:S02]  /*0b30*/  ISETP.EQ.AND P4, PT, R11.reuse, -0x14, PT ;  /* 0xffffffec0b00780c */ /* 0x040fe40003f82270 */
[C---:B------:R-:W-:Y:S02]  /*0b40*/  ISETP.EQ.AND P2, PT, R11.reuse, -0x10, PT ;  /* 0xfffffff00b00780c */ /* 0x040fe40003f42270 */
[C---:B------:R-:W-:Y:S02]  /*0b50*/  ISETP.EQ.AND P1, PT, R11.reuse, -0xc, PT ;  /* 0xfffffff40b00780c */ /* 0x040fe40003f22270 */
[C---:B------:R-:W-:Y:S02]  /*0b60*/  ISETP.EQ.AND P0, PT, R11.reuse, -0x8, PT ;  /* 0xfffffff80b00780c */ /* 0x040fe40003f02270 */
[----:B------:R-:W-:-:S03]  /*0b70*/  ISETP.EQ.AND P5, PT, R11, 0x4, PT ;  /* 0x000000040b00780c */ /* 0x000fc60003fa2270 */
[--C-:B------:R-:W-:Y:S01]  /*0b80*/  @P3 IMAD.MOV.U32 R0, RZ, RZ, R6.reuse ;  /* 0x000000ffff003224 */ /* 0x100fe200078e0006 */
[C---:B------:R-:W-:Y:S01]  /*0b90*/  ISETP.EQ.AND P3, PT, R11.reuse, -0x4, PT ;  /* 0xfffffffc0b00780c */ /* 0x040fe20003f62270 */
[----:B------:R-:W-:Y:S02]  /*0ba0*/  @P4 IMAD.MOV.U32 R4, RZ, RZ, R6 ;  /* 0x000000ffff044224 */ /* 0x000fe400078e0006 */
[--C-:B------:R-:W-:Y:S01]  /*0bb0*/  @P4 IMAD.MOV.U32 R0, RZ, RZ, R16.reuse ;  /* 0x000000ffff004224 */ /* 0x100fe200078e0010 */
[----:B------:R-:W-:Y:S01]  /*0bc0*/  ISETP.EQ.AND P4, PT, R11, RZ, PT ;  /* 0x000000ff0b00720c */ /* 0x000fe20003f82270 */
[----:B------:R-:W-:Y:S01]  /*0bd0*/  @P2 IMAD.MOV.U32 R4, RZ, RZ, R16 ;  /* 0x000000ffff042224 */ /* 0x000fe200078e0010 */
[----:B------:R-:W-:Y:S01]  /*0be0*/  @P1 MOV R4, R17 ;  /* 0x0000001100041202 */ /* 0x000fe20000000f00 */
[----:B------:R-:W-:Y:S02]  /*0bf0*/  @P2 IMAD.MOV.U32 R0, RZ, RZ, R17 ;  /* 0x000000ffff002224 */ /* 0x000fe400078e0011 */
[----:B------:R-:W-:-:S02]  /*0c00*/  @P1 IMAD.MOV.U32 R0, RZ, RZ, R18 ;  /* 0x000000ffff001224 */ /* 0x000fc400078e0012 */
[----:B------:R-:W-:Y:S02]  /*0c10*/  @P0 IMAD.MOV.U32 R4, RZ, RZ, R18 ;  /* 0x000000ffff040224 */ /* 0x000fe400078e0012 */
[--C-:B------:R-:W-:Y:S02]  /*0c20*/  @P0 IMAD.MOV.U32 R0, RZ, RZ, R19.reuse ;  /* 0x000000ffff000224 */ /* 0x100fe400078e0013 */
[----:B------:R-:W-:Y:S02]  /*0c30*/  @P3 IMAD.MOV.U32 R4, RZ, RZ, R19 ;  /* 0x000000ffff043224 */ /* 0x000fe400078e0013 */
[--C-:B------:R-:W-:Y:S01]  /*0c40*/  @P3 IMAD.MOV.U32 R0, RZ, RZ, R20.reuse ;  /* 0x000000ffff003224 */ /* 0x100fe200078e0014 */
[----:B------:R-:W-:Y:S01]  /*0c50*/  @P4 MOV R0, R21 ;  /* 0x0000001500004202 */ /* 0x000fe20000000f00 */
[----:B------:R-:W-:Y:S02]  /*0c60*/  @P4 IMAD.MOV.U32 R4, RZ, RZ, R20 ;  /* 0x000000ffff044224 */ /* 0x000fe400078e0014 */
[----:B------:R-:W-:Y:S01]  /*0c70*/  @P5 IMAD.MOV.U32 R4, RZ, RZ, R21 ;  /* 0x000000ffff045224 */ /* 0x000fe200078e0015 */
[----:B------:R-:W-:Y:S06]  /*0c80*/  @!P6 BRA `(.L_x_9) ;  /* 0x00000000002ce947 */ /* 0x000fec0003800000 */
[----:B------:R-:W-:Y:S02]  /*0c90*/  @P2 IMAD.MOV.U32 R5, RZ, RZ, R6 ;  /* 0x000000ffff052224 */ /* 0x000fe400078e0006 */
[----:B------:R-:W-:Y:S02]  /*0ca0*/  @P1 IMAD.MOV.U32 R5, RZ, RZ, R16 ;  /* 0x000000ffff051224 */ /* 0x000fe400078e0010 */
[----:B------:R-:W-:Y:S01]  /*0cb0*/  @P0 IMAD.MOV.U32 R5, RZ, RZ, R17 ;  /* 0x000000ffff050224 */ /* 0x000fe200078e0011 */
[----:B------:R-:W-:Y:S01]  /*0cc0*/  ISETP.EQ.AND P0, PT, R11, 0x8, PT ;  /* 0x000000080b00780c */ /* 0x000fe20003f02270 */
[----:B------:R-:W-:Y:S01]  /*0cd0*/  @P3 IMAD.MOV.U32 R5, RZ, RZ, R18 ;  /* 0x000000ffff053224 */ /* 0x000fe200078e0012 */
[----:B------:R-:W-:Y:S01]  /*0ce0*/  LOP3.LUT R11, R10, 0x1f, RZ, 0xc0, !PT ;  /* 0x0000001f0a0b7812 */ /* 0x000fe200078ec0ff */
[----:B------:R-:W-:Y:S01]  /*0cf0*/  @P4 IMAD.MOV.U32 R5, RZ, RZ, R19 ;  /* 0x000000ffff054224 */ /* 0x000fe200078e0013 */
[----:B------:R-:W-:Y:S02]  /*0d00*/  @P5 MOV R5, R20 ;  /* 0x0000001400055202 */ /* 0x000fe40000000f00 */
[----:B------:R-:W-:-:S07]  /*0d10*/  SHF.L.W.U32.HI R0, R4, R11, R0 ;  /* 0x0000000b04007219 */ /* 0x000fce0000010e00 */
[----:B------:R-:W-:-:S05]  /*0d20*/  @P0 IMAD.MOV.U32 R5, RZ, RZ, R21 ;  /* 0x000000ffff050224 */ /* 0x000fca00078e0015 */
[----:B------:R-:W-:-:S07]  /*0d30*/  SHF.L.W.U32.HI R4, R5, R11, R4 ;  /* 0x0000000b05047219 */ /* 0x000fce0000010e04 */
.L_x_9:
[----:B------:R-:W-:Y:S05]  /*0d40*/  BSYNC.RECONVERGENT B1 ;  /* 0x0000000000017941 */ /* 0x000fea0003800200 */
.L_x_8:
        /* <DEDUP_REMOVED lines=9> */
[C---:B------:R-:W-:Y:S02]  /*0de0*/  LOP3.LUT R9, R5.reuse, R9, RZ, 0x3c, !PT ;  /* 0x0000000905097212 */ /* 0x040fe400078e3cff */
[----:B------:R-:W1:Y:S01]  /*0df0*/  I2F.F64.S64 R10, R10 ;  /* 0x0000000a000a7312 */ /* 0x000e620000301c00 */
[----:B------:R-:W-:Y:S02]  /*0e00*/  LEA.HI R5, R5, R0, RZ, 0x1 ;  /* 0x0000000005057211 */ /* 0x000fe400078f08ff */
[----:B------:R-:W-:-:S03]  /*0e10*/  ISETP.GE.AND P0, PT, R9, RZ, PT ;  /* 0x000000ff0900720c */ /* 0x000fc60003f06270 */
[----:B------:R-:W-:-:S04]  /*0e20*/  IMAD.MOV R0, RZ, RZ, -R5 ;  /* 0x000000ffff007224 */ /* 0x000fc800078e0a05 */
[----:B------:R-:W-:Y:S01]  /*0e30*/  @!P1 IMAD.MOV.U32 R5, RZ, RZ, R0 ;  /* 0x000000ffff059224 */ /* 0x000fe200078e0000 */
[----:B-1----:R-:W-:-:S10]  /*0e40*/  DMUL R12, R10, UR6 ;  /* 0x000000060a0c7c28 */ /* 0x002fd40008000000 */
[----:B------:R-:W1:Y:S02]  /*0e50*/  F2F.F32.F64 R12, R12 ;  /* 0x0000000c000c7310 */ /* 0x000e640000301000 */
[----:B-1----:R-:W-:-:S07]  /*0e60*/  FSEL R4, -R12, R12, !P0 ;  /* 0x0000000c0c047208 */ /* 0x002fce0004000100 */
.L_x_6:
[----:B------:R-:W-:Y:S05]  /*0e70*/  BSYNC.RECONVERGENT B0 ;  /* 0x0000000000007941 */ /* 0x000fea0003800200 */
.L_x_5:
[----:B------:R-:W-:Y:S01]  /*0e80*/  FMUL R9, R4, R4 ;  /* 0x0000000404097220 */ /* 0x000fe20000400000 */
[C---:B------:R-:W-:Y:S01]  /*0e90*/  LOP3.LUT R0, R5.reuse, 0x1, RZ, 0xc0, !PT ;  /* 0x0000000105007812 */ /* 0x040fe200078ec0ff */
[----:B------:R-:W-:Y:S01]  /*0ea0*/  VIADD R5, R5, 0x1 ;  /* 0x0000000105057836 */ /* 0x000fe20000000000 */
[----:B------:R-:W-:Y:S01]  /*0eb0*/  UIADD3 UR4, UPT, UPT, UR4, 0x1, URZ ;  /* 0x0000000104047890 */ /* 0x000fe2000fffe0ff */
[----:B------:R-:W-:Y:S01]  /*0ec0*/  FFMA R15, R9, R15, -0.0013887860113754868507 ;  /* 0xbab607ed090f7423 */ /* 0x000fe2000000000f */
[----:B------:R-:W-:Y:S02]  /*0ed0*/  ISETP.NE.U32.AND P0, PT, R0, 0x1, PT ;  /* 0x000000010000780c */ /* 0x000fe40003f05070 */
[----:B------:R-:W-:Y:S01]  /*0ee0*/  LOP3.LUT P1, RZ, R5, 0x2, RZ, 0xc0, !PT ;  /* 0x0000000205ff7812 */ /* 0x000fe2000782c0ff */
[----:B------:R-:W-:Y:S01]  /*0ef0*/  UISETP.NE.AND UP0, UPT, UR4, 0x64, UPT ;  /* 0x000000640400788c */ /* 0x000fe2000bf05270 */
[----:B------:R-:W-:Y:S02]  /*0f00*/  FSEL R14, R14, 0.0083327032625675201416, P0 ;  /* 0x3c0885e40e0e7808 */ /* 0x000fe40000000000 */
[----:B------:R-:W-:-:S02]  /*0f10*/  FSEL R10, R15, -0.00019574658654164522886, P0 ;  /* 0xb94d41530f0a7808 */ /* 0x000fc40000000000 */
[----:B------:R-:W-:Y:S02]  /*0f20*/  FSEL R0, R4, 1, !P0 ;  /* 0x3f80000004007808 */ /* 0x000fe40004000000 */
[----:B------:R-:W-:Y:S01]  /*0f30*/  FSEL R7, -R7, -0.16666662693023681641, P0 ;  /* 0xbe2aaaa807077808 */ /* 0x000fe20000000100 */
[C---:B------:R-:W-:Y:S02]  /*0f40*/  FFMA R10, R9.reuse, R10, R14 ;  /* 0x0000000a090a7223 */ /* 0x040fe4000000000e */
[C---:B------:R-:W-:Y:S02]  /*0f50*/  FFMA R5, R9.reuse, R0, RZ ;  /* 0x0000000009057223 */ /* 0x040fe400000000ff */
[----:B------:R-:W-:-:S04]  /*0f60*/  FFMA R7, R9, R10, R7 ;  /* 0x0000000a09077223 */ /* 0x000fc80000000007 */
[----:B------:R-:W-:-:S04]  /*0f70*/  FFMA R5, R5, R7, R0 ;  /* 0x0000000705057223 */ /* 0x000fc80000000000 */
[----:B------:R-:W-:-:S04]  /*0f80*/  @P1 FADD R5, RZ, -R5 ;  /* 0x80000005ff051221 */ /* 0x000fc80000000000 */
[----:B------:R-:W-:-:S05]  /*0f90*/  FMUL R9, R8, R5 ;  /* 0x0000000508097220 */ /* 0x000fca0000400000 */
[----:B------:R1:W-:Y:S01]  /*0fa0*/  STG.E desc[UR8][R2.64], R9 ;  /* 0x0000000902007986 */ /* 0x0003e2000c101908 */
[----:B------:R-:W-:Y:S05]  /*0fb0*/  BRA.U UP0, `(.L_x_10) ;  /* 0xfffffff100447547 */ /* 0x000fea000b83ffff */
[----:B------:R-:W-:Y:S05]  /*0fc0*/  EXIT ;  /* 0x000000000000794d */ /* 0x000fea0003800000 */
.L_x_11:
[----:B------:R-:W-:-:S00]  /*0fd0*/  BRA `(.L_x_11) ;  /* 0xfffffffc00fc7947 */ /* 0x000fc0000383ffff */
[----:B------:R-:W-:-:S00]  /*0fe0*/  NOP ;  /* 0x0000000000007918 */ /* 0x000fc00000000000 */
        /* <DEDUP_REMOVED lines=9> */
.L_x_12:


//--------------------- .nv.global.init           --------------------------
	.section	.nv.global.init,"aw",@progbits
	.align	4
.nv.global.init:
	.type		__cudart_i2opi_f,@object
	.size		__cudart_i2opi_f,(.L_0 - __cudart_i2opi_f)
__cudart_i2opi_f:
        /*0000*/ 	.byte	0x41, 0x90, 0x43, 0x3c, 0x99, 0x95, 0x62, 0xdb, 0xc0, 0xdd, 0x34, 0xf5, 0xd1, 0x57, 0x27, 0xfc
        /*0010*/ 	.byte	0x29, 0x15, 0x44, 0x4e, 0x6e, 0x83, 0xf9, 0xa2
.L_0:


//--------------------- .nv.shared.reserved.0     --------------------------
	.section	.nv.shared.reserved.0,"aw",@nobits
	.weak		__nv_reservedSMEM_offset_0_alias
	.size		__nv_reservedSMEM_offset_0_alias, 0, 64
	.other		__nv_reservedSMEM_offset_0_alias,@"STO_CUDA_RESERVED_SHARED STV_DEFAULT"
__nv_reservedSMEM_offset_0_alias:
	.zero		0
	.zero		64


//--------------------- .nv.constant0._Z7processPfi --------------------------
	.section	.nv.constant0._Z7processPfi,"a",@progbits
	.sectionflags	@""
	.align	4
.nv.constant0._Z7processPfi:
	.zero		908


//--------------------- SYMBOLS --------------------------

	.type		.nv.reservedSmem.offset0,@object
	.size		.nv.reservedSmem.offset0,0x4
